//
// Generated by NVIDIA NVVM Compiler
//
// Compiler Build ID: CL-36424714
// Cuda compilation tools, release 13.0, V13.0.88
// Based on NVVM 20.0.0
//

.version 9.0
.target sm_100
.address_size 64

	// .globl	_Z12gpu_particleP8Particlef

.visible .entry _Z12gpu_particleP8Particlef(
	.param .u64 .ptr .align 1 _Z12gpu_particleP8Particlef_param_0,
	.param .f32 _Z12gpu_particleP8Particlef_param_1
)
{
	.reg .pred 	%p<3>;
	.reg .b32 	%r<13>;
	.reg .b32 	%f<43>;
	.reg .b64 	%rd<5>;
	.reg .b64 	%fd<53>;

	ld.param.u64 	%rd2, [_Z12gpu_particleP8Particlef_param_0];
	ld.param.f32 	%f13, [_Z12gpu_particleP8Particlef_param_1];
	mov.u32 	%r4, %ctaid.x;
	mov.u32 	%r5, %ntid.x;
	mov.u32 	%r6, %tid.x;
	mad.lo.s32 	%r1, %r4, %r5, %r6;
	setp.gt.s32 	%p1, %r1, 99999;
	@%p1 bra 	$L__BB0_4;
	cvta.to.global.u64 	%rd3, %rd2;
	mul.wide.s32 	%rd4, %r1, 24;
	add.s64 	%rd1, %rd3, %rd4;
	ld.global.f32 	%f42, [%rd1];
	ld.global.f32 	%f41, [%rd1+4];
	ld.global.f32 	%f40, [%rd1+8];
	mov.b32 	%r12, -25000;
$L__BB0_2:
	add.s32 	%r8, %r12, 25004;
	add.s32 	%r9, %r12, 25001;
	cvt.rn.f32.u32 	%f14, %r9;
	mul.f32 	%f15, %f13, %f14;
	cvt.f64.f32 	%fd1, %f15;
	mul.f64 	%fd2, %fd1, 0d3EE4F8B588E368F1;
	cvt.f64.f32 	%fd3, %f42;
	mul.f64 	%fd4, %fd3, 0d3F40624DD2F1A9FC;
	sub.f64 	%fd5, %fd2, %fd4;
	cvt.rn.f32.f64 	%f16, %fd5;
	mul.f64 	%fd6, %fd3, 0d3F2A36E2EB1C432D;
	cvt.f64.f32 	%fd7, %f41;
	mul.f64 	%fd8, %fd6, %fd7;
	sub.f64 	%fd9, %fd2, %fd8;
	cvt.rn.f32.f64 	%f17, %fd9;
	mul.f64 	%fd10, %fd3, 0d3F1A36E2EB1C432D;
	cvt.f64.f32 	%fd11, %f40;
	mul.f64 	%fd12, %fd10, %fd11;
	sub.f64 	%fd13, %fd2, %fd12;
	cvt.rn.f32.f64 	%f18, %fd13;
	fma.rn.f32 	%f19, %f13, %f16, %f42;
	fma.rn.f32 	%f20, %f13, %f17, %f41;
	fma.rn.f32 	%f21, %f13, %f18, %f40;
	add.s32 	%r10, %r12, 25002;
	cvt.rn.f32.u32 	%f22, %r10;
	mul.f32 	%f23, %f13, %f22;
	cvt.f64.f32 	%fd14, %f23;
	mul.f64 	%fd15, %fd14, 0d3EE4F8B588E368F1;
	cvt.f64.f32 	%fd16, %f19;
	mul.f64 	%fd17, %fd16, 0d3F40624DD2F1A9FC;
	sub.f64 	%fd18, %fd15, %fd17;
	cvt.rn.f32.f64 	%f24, %fd18;
	mul.f64 	%fd19, %fd16, 0d3F2A36E2EB1C432D;
	cvt.f64.f32 	%fd20, %f20;
	mul.f64 	%fd21, %fd19, %fd20;
	sub.f64 	%fd22, %fd15, %fd21;
	cvt.rn.f32.f64 	%f25, %fd22;
	mul.f64 	%fd23, %fd16, 0d3F1A36E2EB1C432D;
	cvt.f64.f32 	%fd24, %f21;
	mul.f64 	%fd25, %fd23, %fd24;
	sub.f64 	%fd26, %fd15, %fd25;
	cvt.rn.f32.f64 	%f26, %fd26;
	fma.rn.f32 	%f27, %f13, %f24, %f19;
	fma.rn.f32 	%f28, %f13, %f25, %f20;
	fma.rn.f32 	%f29, %f13, %f26, %f21;
	add.s32 	%r11, %r12, 25003;
	cvt.rn.f32.u32 	%f30, %r11;
	mul.f32 	%f31, %f13, %f30;
	cvt.f64.f32 	%fd27, %f31;
	mul.f64 	%fd28, %fd27, 0d3EE4F8B588E368F1;
	cvt.f64.f32 	%fd29, %f27;
	mul.f64 	%fd30, %fd29, 0d3F40624DD2F1A9FC;
	sub.f64 	%fd31, %fd28, %fd30;
	cvt.rn.f32.f64 	%f32, %fd31;
	mul.f64 	%fd32, %fd29, 0d3F2A36E2EB1C432D;
	cvt.f64.f32 	%fd33, %f28;
	mul.f64 	%fd34, %fd32, %fd33;
	sub.f64 	%fd35, %fd28, %fd34;
	cvt.rn.f32.f64 	%f33, %fd35;
	mul.f64 	%fd36, %fd29, 0d3F1A36E2EB1C432D;
	cvt.f64.f32 	%fd37, %f29;
	mul.f64 	%fd38, %fd36, %fd37;
	sub.f64 	%fd39, %fd28, %fd38;
	cvt.rn.f32.f64 	%f34, %fd39;
	fma.rn.f32 	%f35, %f13, %f32, %f27;
	fma.rn.f32 	%f36, %f13, %f33, %f28;
	fma.rn.f32 	%f37, %f13, %f34, %f29;
	cvt.rn.f32.u32 	%f38, %r8;
	mul.f32 	%f39, %f13, %f38;
	cvt.f64.f32 	%fd40, %f39;
	mul.f64 	%fd41, %fd40, 0d3EE4F8B588E368F1;
	cvt.f64.f32 	%fd42, %f35;
	mul.f64 	%fd43, %fd42, 0d3F40624DD2F1A9FC;
	sub.f64 	%fd44, %fd41, %fd43;
	cvt.rn.f32.f64 	%f7, %fd44;
	mul.f64 	%fd45, %fd42, 0d3F2A36E2EB1C432D;
	cvt.f64.f32 	%fd46, %f36;
	mul.f64 	%fd47, %fd45, %fd46;
	sub.f64 	%fd48, %fd41, %fd47;
	cvt.rn.f32.f64 	%f8, %fd48;
	mul.f64 	%fd49, %fd42, 0d3F1A36E2EB1C432D;
	cvt.f64.f32 	%fd50, %f37;
	mul.f64 	%fd51, %fd49, %fd50;
	sub.f64 	%fd52, %fd41, %fd51;
	cvt.rn.f32.f64 	%f9, %fd52;
	fma.rn.f32 	%f42, %f13, %f7, %f35;
	fma.rn.f32 	%f41, %f13, %f8, %f36;
	fma.rn.f32 	%f40, %f13, %f9, %f37;
	add.s32 	%r12, %r12, 4;
	setp.ne.s32 	%p2, %r12, 0;
	@%p2 bra 	$L__BB0_2;
	st.global.f32 	[%rd1], %f42;
	st.global.f32 	[%rd1+12], %f7;
	st.global.f32 	[%rd1+4], %f41;
	st.global.f32 	[%rd1+16], %f8;
	st.global.f32 	[%rd1+8], %f40;
	st.global.f32 	[%rd1+20], %f9;
$L__BB0_4:
	ret;

}
	// .globl	_Z19gpu_particle_serialP8Particleif
.visible .entry _Z19gpu_particle_serialP8Particleif(
	.param .u64 .ptr .align 1 _Z19gpu_particle_serialP8Particleif_param_0,
	.param .u32 _Z19gpu_particle_serialP8Particleif_param_1,
	.param .f32 _Z19gpu_particle_serialP8Particleif_param_2
)
{
	.reg .pred 	%p<2>;
	.reg .b32 	%r<6>;
	.reg .b32 	%f<12>;
	.reg .b64 	%rd<5>;
	.reg .b64 	%fd<11>;

	ld.param.u64 	%rd1, [_Z19gpu_particle_serialP8Particleif_param_0];
	ld.param.u32 	%r2, [_Z19gpu_particle_serialP8Particleif_param_1];
	ld.param.f32 	%f1, [_Z19gpu_particle_serialP8Particleif_param_2];
	mov.u32 	%r3, %ctaid.x;
	mov.u32 	%r4, %ntid.x;
	mov.u32 	%r5, %tid.x;
	mad.lo.s32 	%r1, %r3, %r4, %r5;
	setp.gt.s32 	%p1, %r1, 99999;
	@%p1 bra 	$L__BB1_2;
	cvta.to.global.u64 	%rd2, %rd1;
	cvt.rn.f32.s32 	%f2, %r2;
	cvt.f64.f32 	%fd1, %f2;
	mul.f64 	%fd2, %fd1, 0d3EE4F8B588E368F1;
	mul.wide.s32 	%rd3, %r1, 24;
	add.s64 	%rd4, %rd2, %rd3;
	ld.global.f32 	%f3, [%rd4];
	cvt.f64.f32 	%fd3, %f3;
	fma.rn.f64 	%fd4, %fd3, 0dBF40624DD2F1A9FC, %fd2;
	cvt.rn.f32.f64 	%f4, %fd4;
	st.global.f32 	[%rd4+12], %f4;
	mul.f64 	%fd5, %fd3, 0dBF2A36E2EB1C432D;
	ld.global.f32 	%f5, [%rd4+4];
	cvt.f64.f32 	%fd6, %f5;
	fma.rn.f64 	%fd7, %fd5, %fd6, %fd2;
	cvt.rn.f32.f64 	%f6, %fd7;
	st.global.f32 	[%rd4+16], %f6;
	mul.f64 	%fd8, %fd3, 0dBF1A36E2EB1C432D;
	ld.global.f32 	%f7, [%rd4+8];
	cvt.f64.f32 	%fd9, %f7;
	fma.rn.f64 	%fd10, %fd8, %fd9, %fd2;
	cvt.rn.f32.f64 	%f8, %fd10;
	st.global.f32 	[%rd4+20], %f8;
	fma.rn.f32 	%f9, %f1, %f4, %f3;
	st.global.f32 	[%rd4], %f9;
	fma.rn.f32 	%f10, %f1, %f6, %f5;
	st.global.f32 	[%rd4+4], %f10;
	fma.rn.f32 	%f11, %f1, %f8, %f7;
	st.global.f32 	[%rd4+8], %f11;
$L__BB1_2:
	ret;

}
	// .globl	_Z17gpu_particle_syncP8Particleiif
.visible .entry _Z17gpu_particle_syncP8Particleiif(
	.param .u64 .ptr .align 1 _Z17gpu_particle_syncP8Particleiif_param_0,
	.param .u32 _Z17gpu_particle_syncP8Particleiif_param_1,
	.param .u32 _Z17gpu_particle_syncP8Particleiif_param_2,
	.param .f32 _Z17gpu_particle_syncP8Particleiif_param_3
)
{
	.reg .pred 	%p<2>;
	.reg .b32 	%r<8>;
	.reg .b32 	%f<12>;
	.reg .b64 	%rd<5>;
	.reg .b64 	%fd<11>;

	ld.param.u64 	%rd1, [_Z17gpu_particle_syncP8Particleiif_param_0];
	ld.param.u32 	%r3, [_Z17gpu_particle_syncP8Particleiif_param_1];
	ld.param.u32 	%r2, [_Z17gpu_particle_syncP8Particleiif_param_2];
	ld.param.f32 	%f1, [_Z17gpu_particle_syncP8Particleiif_param_3];
	mov.u32 	%r4, %ctaid.x;
	mov.u32 	%r5, %ntid.x;
	mov.u32 	%r6, %tid.x;
	mad.lo.s32 	%r7, %r4, %r5, %r6;
	add.s32 	%r1, %r7, %r3;
	setp.gt.s32 	%p1, %r1, 99999;
	@%p1 bra 	$L__BB2_2;
	cvta.to.global.u64 	%rd2, %rd1;
	cvt.rn.f32.s32 	%f2, %r2;
	cvt.f64.f32 	%fd1, %f2;
	mul.f64 	%fd2, %fd1, 0d3EE4F8B588E368F1;
	mul.wide.s32 	%rd3, %r1, 24;
	add.s64 	%rd4, %rd2, %rd3;
	ld.global.f32 	%f3, [%rd4];
	cvt.f64.f32 	%fd3, %f3;
	fma.rn.f64 	%fd4, %fd3, 0dBF40624DD2F1A9FC, %fd2;
	cvt.rn.f32.f64 	%f4, %fd4;
	st.global.f32 	[%rd4+12], %f4;
	mul.f64 	%fd5, %fd3, 0dBF2A36E2EB1C432D;
	ld.global.f32 	%f5, [%rd4+4];
	cvt.f64.f32 	%fd6, %f5;
	fma.rn.f64 	%fd7, %fd5, %fd6, %fd2;
	cvt.rn.f32.f64 	%f6, %fd7;
	st.global.f32 	[%rd4+16], %f6;
	mul.f64 	%fd8, %fd3, 0dBF1A36E2EB1C432D;
	ld.global.f32 	%f7, [%rd4+8];
	cvt.f64.f32 	%fd9, %f7;
	fma.rn.f64 	%fd10, %fd8, %fd9, %fd2;
	cvt.rn.f32.f64 	%f8, %fd10;
	st.global.f32 	[%rd4+20], %f8;
	fma.rn.f32 	%f9, %f1, %f4, %f3;
	st.global.f32 	[%rd4], %f9;
	fma.rn.f32 	%f10, %f1, %f6, %f5;
	st.global.f32 	[%rd4+4], %f10;
	fma.rn.f32 	%f11, %f1, %f8, %f7;
	st.global.f32 	[%rd4+8], %f11;
$L__BB2_2:
	ret;

}


// ===== COMPILED SASS (sm_100) =====

	.target	sm_100

	.elftype	@"ET_EXEC"


//--------------------- .note.nv.tkinfo           --------------------------
	.section	.note.nv.tkinfo,"",@"SHT_NOTE"
	.sectionflags	@"SHF_NOTE_NV_TKINFO"
	.tkinfo
        /*0018*/ 	.word	0x00000002
        /*0030*/ 	.string	""
        /*0030*/ 	.string	"ptxas"
        /*0030*/ 	.string	"Cuda compilation tools, release 13.0, V13.0.88"
        /*0030*/ 	.string	"Build cuda_13.0.r13.0/compiler.36424714_0"
        /*0030*/ 	.string	"-arch sm_100 -m 64 "



//--------------------- .note.nv.cuinfo           --------------------------
	.section	.note.nv.cuinfo,"",@"SHT_NOTE"
	.sectionflags	@"SHF_NOTE_NV_CUINFO"
        /*0018*/ 	.short	0x0002
        /*001a*/ 	.short	0x0064
        /*001c*/ 	.short	0x0082
	.zero		2


//--------------------- .nv.info                  --------------------------
	.section	.nv.info,"",@"SHT_CUDA_INFO"
	.align	4


	//----- nvinfo : EIATTR_REGCOUNT
	.align		4
        /*0000*/ 	.byte	0x04, 0x2f
        /*0002*/ 	.short	(.L_1 - .L_0)
	.align		4
.L_0:
        /*0004*/ 	.word	index@(_Z12gpu_particleP8Particlef)
        /*0008*/ 	.word	0x0000001a


	//----- nvinfo : EIATTR_FRAME_SIZE
	.align		4
.L_1:
        /*000c*/ 	.byte	0x04, 0x11
        /*000e*/ 	.short	(.L_3 - .L_2)
	.align		4
.L_2:
        /*0010*/ 	.word	index@(_Z12gpu_particleP8Particlef)
        /*0014*/ 	.word	0x00000000


	//----- nvinfo : EIATTR_REGCOUNT
	.align		4
.L_3:
        /*0018*/ 	.byte	0x04, 0x2f
        /*001a*/ 	.short	(.L_5 - .L_4)
	.align		4
.L_4:
        /*001c*/ 	.word	index@(_Z19gpu_particle_serialP8Particleif)
        /*0020*/ 	.word	0x00000015


	//----- nvinfo : EIATTR_FRAME_SIZE
	.align		4
.L_5:
        /*0024*/ 	.byte	0x04, 0x11
        /*0026*/ 	.short	(.L_7 - .L_6)
	.align		4
.L_6:
        /*0028*/ 	.word	index@(_Z19gpu_particle_serialP8Particleif)
        /*002c*/ 	.word	0x00000000


	//----- nvinfo : EIATTR_REGCOUNT
	.align		4
.L_7:
        /*0030*/ 	.byte	0x04, 0x2f
        /*0032*/ 	.short	(.L_9 - .L_8)
	.align		4
.L_8:
        /*0034*/ 	.word	index@(_Z17gpu_particle_syncP8Particleiif)
        /*0038*/ 	.word	0x00000015


	//----- nvinfo : EIATTR_FRAME_SIZE
	.align		4
.L_9:
        /*003c*/ 	.byte	0x04, 0x11
        /*003e*/ 	.short	(.L_11 - .L_10)
	.align		4
.L_10:
        /*0040*/ 	.word	index@(_Z17gpu_particle_syncP8Particleiif)
        /*0044*/ 	.word	0x00000000


	//----- nvinfo : EIATTR_MIN_STACK_SIZE
	.align		4
.L_11:
        /*0048*/ 	.byte	0x04, 0x12
        /*004a*/ 	.short	(.L_13 - .L_12)
	.align		4
.L_12:
        /*004c*/ 	.word	index@(_Z17gpu_particle_syncP8Particleiif)
        /*0050*/ 	.word	0x00000000


	//----- nvinfo : EIATTR_MIN_STACK_SIZE
	.align		4
.L_13:
        /*0054*/ 	.byte	0x04, 0x12
        /*0056*/ 	.short	(.L_15 - .L_14)
	.align		4
.L_14:
        /*0058*/ 	.word	index@(_Z19gpu_particle_serialP8Particleif)
        /*005c*/ 	.word	0x00000000


	//----- nvinfo : EIATTR_MIN_STACK_SIZE
	.align		4
.L_15:
        /*0060*/ 	.byte	0x04, 0x12
        /*0062*/ 	.short	(.L_17 - .L_16)
	.align		4
.L_16:
        /*0064*/ 	.word	index@(_Z12gpu_particleP8Particlef)
        /*0068*/ 	.word	0x00000000
.L_17:


//--------------------- .nv.compat                --------------------------
	.section	.nv.compat,"",@"SHT_CUDA_COMPAT_INFO"
	.align	4
        /*0000*/ 	.byte	0x02, 0x09, 0x00, 0x00, 0x02, 0x02, 0x01, 0x00, 0x02, 0x05, 0x05, 0x00, 0x03, 0x07, 0x01, 0x01
        /*0010*/ 	.byte	0x02, 0x03, 0x00, 0x00, 0x02, 0x06, 0x01, 0x00, 0x04, 0x0b, 0x08, 0x00, 0x01, 0x00, 0x00, 0x00
        /*0020*/ 	.byte	0x00, 0x00, 0x00, 0x00


//--------------------- .nv.info._Z17gpu_particle_syncP8Particleiif --------------------------
	.section	.nv.info._Z17gpu_particle_syncP8Particleiif,"",@"SHT_CUDA_INFO"
	.sectionflags	@""
	.align	4


	//----- nvinfo : EIATTR_CUDA_API_VERSION
	.align		4
        /*0000*/ 	.byte	0x04, 0x37
        /*0002*/ 	.short	(.L_19 - .L_18)
.L_18:
        /*0004*/ 	.word	0x00000082


	//----- nvinfo : EIATTR_KPARAM_INFO
	.align		4
.L_19:
        /*0008*/ 	.byte	0x04, 0x17
        /*000a*/ 	.short	(.L_21 - .L_20)
.L_20:
        /*000c*/ 	.word	0x00000000
        /*0010*/ 	.short	0x0003
        /*0012*/ 	.short	0x0010
        /*0014*/ 	.byte	0x00, 0xf0, 0x11, 0x00


	//----- nvinfo : EIATTR_KPARAM_INFO
	.align		4
.L_21:
        /*0018*/ 	.byte	0x04, 0x17
        /*001a*/ 	.short	(.L_23 - .L_22)
.L_22:
        /*001c*/ 	.word	0x00000000
        /*0020*/ 	.short	0x0002
        /*0022*/ 	.short	0x000c
        /*0024*/ 	.byte	0x00, 0xf0, 0x11, 0x00


	//----- nvinfo : EIATTR_KPARAM_INFO
	.align		4
.L_23:
        /*0028*/ 	.byte	0x04, 0x17
        /*002a*/ 	.short	(.L_25 - .L_24)
.L_24:
        /*002c*/ 	.word	0x00000000
        /*0030*/ 	.short	0x0001
        /*0032*/ 	.short	0x0008
        /*0034*/ 	.byte	0x00, 0xf0, 0x11, 0x00


	//----- nvinfo : EIATTR_KPARAM_INFO
	.align		4
.L_25:
        /*0038*/ 	.byte	0x04, 0x17
        /*003a*/ 	.short	(.L_27 - .L_26)
.L_26:
        /*003c*/ 	.word	0x00000000
        /*0040*/ 	.short	0x0000
        /*0042*/ 	.short	0x0000
        /*0044*/ 	.byte	0x00, 0xf5, 0x21, 0x00


	//----- nvinfo : EIATTR_SPARSE_MMA_MASK
	.align		4
.L_27:
        /*0048*/ 	.byte	0x03, 0x50
        /*004a*/ 	.short	0x0000


	//----- nvinfo : EIATTR_MAXREG_COUNT
	.align		4
        /*004c*/ 	.byte	0x03, 0x1b
        /*004e*/ 	.short	0x00ff


	//----- nvinfo : EIATTR_MERCURY_ISA_VERSION
	.align		4
        /*0050*/ 	.byte	0x03, 0x5f
        /*0052*/ 	.short	0x0101


	//----- nvinfo : EIATTR_VRC_CTA_INIT_COUNT
	.align		4
        /*0054*/ 	.byte	0x02, 0x4a
	.zero		1
	.zero		1


	//----- nvinfo : EIATTR_EXIT_INSTR_OFFSETS
	.align		4
        /*0058*/ 	.byte	0x04, 0x1c
        /*005a*/ 	.short	(.L_29 - .L_28)


	//   ....[0]....
.L_28:
        /*005c*/ 	.word	0x00000080


	//   ....[1]....
        /*0060*/ 	.word	0x00000300


	//----- nvinfo : EIATTR_CBANK_PARAM_SIZE
	.align		4
.L_29:
        /*0064*/ 	.byte	0x03, 0x19
        /*0066*/ 	.short	0x0014


	//----- nvinfo : EIATTR_PARAM_CBANK
	.align		4
        /*0068*/ 	.byte	0x04, 0x0a
        /*006a*/ 	.short	(.L_31 - .L_30)
	.align		4
.L_30:
        /*006c*/ 	.word	index@(.nv.constant0._Z17gpu_particle_syncP8Particleiif)
        /*0070*/ 	.short	0x0380
        /*0072*/ 	.short	0x0014


	//----- nvinfo : EIATTR_SW_WAR
	.align		4
.L_31:
        /*0074*/ 	.byte	0x04, 0x36
        /*0076*/ 	.short	(.L_33 - .L_32)
.L_32:
        /*0078*/ 	.word	0x00000008
.L_33:


//--------------------- .nv.info._Z19gpu_particle_serialP8Particleif --------------------------
	.section	.nv.info._Z19gpu_particle_serialP8Particleif,"",@"SHT_CUDA_INFO"
	.sectionflags	@""
	.align	4


	//----- nvinfo : EIATTR_CUDA_API_VERSION
	.align		4
        /*0000*/ 	.byte	0x04, 0x37
        /*0002*/ 	.short	(.L_35 - .L_34)
.L_34:
        /*0004*/ 	.word	0x00000082


	//----- nvinfo : EIATTR_KPARAM_INFO
	.align		4
.L_35:
        /*0008*/ 	.byte	0x04, 0x17
        /*000a*/ 	.short	(.L_37 - .L_36)
.L_36:
        /*000c*/ 	.word	0x00000000
        /*0010*/ 	.short	0x0002
        /*0012*/ 	.short	0x000c
        /*0014*/ 	.byte	0x00, 0xf0, 0x11, 0x00


	//----- nvinfo : EIATTR_KPARAM_INFO
	.align		4
.L_37:
        /*0018*/ 	.byte	0x04, 0x17
        /*001a*/ 	.short	(.L_39 - .L_38)
.L_38:
        /*001c*/ 	.word	0x00000000
        /*0020*/ 	.short	0x0001
        /*0022*/ 	.short	0x0008
        /*0024*/ 	.byte	0x00, 0xf0, 0x11, 0x00


	//----- nvinfo : EIATTR_KPARAM_INFO
	.align		4
.L_39:
        /*0028*/ 	.byte	0x04, 0x17
        /*002a*/ 	.short	(.L_41 - .L_40)
.L_40:
        /*002c*/ 	.word	0x00000000
        /*0030*/ 	.short	0x0000
        /*0032*/ 	.short	0x0000
        /*0034*/ 	.byte	0x00, 0xf5, 0x21, 0x00


	//----- nvinfo : EIATTR_SPARSE_MMA_MASK
	.align		4
.L_41:
        /*0038*/ 	.byte	0x03, 0x50
        /*003a*/ 	.short	0x0000


	//----- nvinfo : EIATTR_MAXREG_COUNT
	.align		4
        /*003c*/ 	.byte	0x03, 0x1b
        /*003e*/ 	.short	0x00ff


	//----- nvinfo : EIATTR_MERCURY_ISA_VERSION
	.align		4
        /*0040*/ 	.byte	0x03, 0x5f
        /*0042*/ 	.short	0x0101


	//----- nvinfo : EIATTR_VRC_CTA_INIT_COUNT
	.align		4
        /*0044*/ 	.byte	0x02, 0x4a
	.zero		1
	.zero		1


	//----- nvinfo : EIATTR_EXIT_INSTR_OFFSETS
	.align		4
        /*0048*/ 	.byte	0x04, 0x1c
        /*004a*/ 	.short	(.L_43 - .L_42)


	//   ....[0]....
.L_42:
        /*004c*/ 	.word	0x00000060


	//   ....[1]....
        /*0050*/ 	.word	0x000002d0


	//----- nvinfo : EIATTR_CBANK_PARAM_SIZE
	.align		4
.L_43:
        /*0054*/ 	.byte	0x03, 0x19
        /*0056*/ 	.short	0x0010


	//----- nvinfo : EIATTR_PARAM_CBANK
	.align		4
        /*0058*/ 	.byte	0x04, 0x0a
        /*005a*/ 	.short	(.L_45 - .L_44)
	.align		4
.L_44:
        /*005c*/ 	.word	index@(.nv.constant0._Z19gpu_particle_serialP8Particleif)
        /*0060*/ 	.short	0x0380
        /*0062*/ 	.short	0x0010


	//----- nvinfo : EIATTR_SW_WAR
	.align		4
.L_45:
        /*0064*/ 	.byte	0x04, 0x36
        /*0066*/ 	.short	(.L_47 - .L_46)
.L_46:
        /*0068*/ 	.word	0x00000008
.L_47:


//--------------------- .nv.info._Z12gpu_particleP8Particlef --------------------------
	.section	.nv.info._Z12gpu_particleP8Particlef,"",@"SHT_CUDA_INFO"
	.sectionflags	@""
	.align	4


	//----- nvinfo : EIATTR_CUDA_API_VERSION
	.align		4
        /*0000*/ 	.byte	0x04, 0x37
        /*0002*/ 	.short	(.L_49 - .L_48)
.L_48:
        /*0004*/ 	.word	0x00000082


	//----- nvinfo : EIATTR_KPARAM_INFO
	.align		4
.L_49:
        /*0008*/ 	.byte	0x04, 0x17
        /*000a*/ 	.short	(.L_51 - .L_50)
.L_50:
        /*000c*/ 	.word	0x00000000
        /*0010*/ 	.short	0x0001
        /*0012*/ 	.short	0x0008
        /*0014*/ 	.byte	0x00, 0xf0, 0x11, 0x00


	//----- nvinfo : EIATTR_KPARAM_INFO
	.align		4
.L_51:
        /*0018*/ 	.byte	0x04, 0x17
        /*001a*/ 	.short	(.L_53 - .L_52)
.L_52:
        /*001c*/ 	.word	0x00000000
        /*0020*/ 	.short	0x0000
        /*0022*/ 	.short	0x0000
        /*0024*/ 	.byte	0x00, 0xf5, 0x21, 0x00


	//----- nvinfo : EIATTR_SPARSE_MMA_MASK
	.align		4
.L_53:
        /*0028*/ 	.byte	0x03, 0x50
        /*002a*/ 	.short	0x0000


	//----- nvinfo : EIATTR_MAXREG_COUNT
	.align		4
        /*002c*/ 	.byte	0x03, 0x1b
        /*002e*/ 	.short	0x00ff


	//----- nvinfo : EIATTR_MERCURY_ISA_VERSION
	.align		4
        /*0030*/ 	.byte	0x03, 0x5f
        /*0032*/ 	.short	0x0101


	//----- nvinfo : EIATTR_VRC_CTA_INIT_COUNT
	.align		4
        /*0034*/ 	.byte	0x02, 0x4a
	.zero		1
	.zero		1


	//----- nvinfo : EIATTR_EXIT_INSTR_OFFSETS
	.align		4
        /*0038*/ 	.byte	0x04, 0x1c
        /*003a*/ 	.short	(.L_55 - .L_54)


	//   ....[0]....
.L_54:
        /*003c*/ 	.word	0x00000060


	//   ....[1]....
        /*0040*/ 	.word	0x000006c0


	//----- nvinfo : EIATTR_CBANK_PARAM_SIZE
	.align		4
.L_55:
        /*0044*/ 	.byte	0x03, 0x19
        /*0046*/ 	.short	0x000c


	//----- nvinfo : EIATTR_PARAM_CBANK
	.align		4
        /*0048*/ 	.byte	0x04, 0x0a
        /*004a*/ 	.short	(.L_57 - .L_56)
	.align		4
.L_56:
        /*004c*/ 	.word	index@(.nv.constant0._Z12gpu_particleP8Particlef)
        /*0050*/ 	.short	0x0380
        /*0052*/ 	.short	0x000c


	//----- nvinfo : EIATTR_SW_WAR
	.align		4
.L_57:
        /*0054*/ 	.byte	0x04, 0x36
        /*0056*/ 	.short	(.L_59 - .L_58)
.L_58:
        /*0058*/ 	.word	0x00000008
.L_59:


//--------------------- .nv.callgraph             --------------------------
	.section	.nv.callgraph,"",@"SHT_CUDA_CALLGRAPH"
	.align	4
	.sectionentsize	8
	.align		4
        /*0000*/ 	.word	0x00000000
	.align		4
        /*0004*/ 	.word	0xffffffff
	.align		4
        /*0008*/ 	.word	0x00000000
	.align		4
        /*000c*/ 	.word	0xfffffffe
	.align		4
        /*0010*/ 	.word	0x00000000
	.align		4
        /*0014*/ 	.word	0xfffffffd
	.align		4
        /*0018*/ 	.word	0x00000000
	.align		4
        /*001c*/ 	.word	0xfffffffc


//--------------------- .text._Z17gpu_particle_syncP8Particleiif --------------------------
	.section	.text._Z17gpu_particle_syncP8Particleiif,"ax",@progbits
	.align	128
        .global         _Z17gpu_particle_syncP8Particleiif
        .type           _Z17gpu_particle_syncP8Particleiif,@function
        .size           _Z17gpu_particle_syncP8Particleiif,(.L_x_4 - _Z17gpu_particle_syncP8Particleiif)
        .other          _Z17gpu_particle_syncP8Particleiif,@"STO_CUDA_ENTRY STV_DEFAULT"
_Z17gpu_particle_syncP8Particleiif:
.text._Z17gpu_particle_syncP8Particleiif:
[----:B------:R-:W-:Y:S01]  /*0000*/  LDC R1, c[0x0][0x37c] ;  /* 0x0000df00ff017b82 */ /* 0x000fe20000000800 */
[----:B------:R-:W0:Y:S07]  /*0010*/  S2R R3, SR_TID.X ;  /* 0x0000000000037919 */ /* 0x000e2e0000002100 */
[----:B------:R-:W0:Y:S01]  /*0020*/  S2UR UR4, SR_CTAID.X ;  /* 0x00000000000479c3 */ /* 0x000e220000002500 */
[----:B------:R-:W1:Y:S07]  /*0030*/  LDCU UR5, c[0x0][0x388] ;  /* 0x00007100ff0577ac */ /* 0x000e6e0008000800 */
[----:B------:R-:W0:Y:S02]  /*0040*/  LDC R0, c[0x0][0x360] ;  /* 0x0000d800ff007b82 */ /* 0x000e240000000800 */
[----:B0-----:R-:W-:-:S05]  /*0050*/  IMAD R0, R0, UR4, R3 ;  /* 0x0000000400007c24 */ /* 0x001fca000f8e0203 */
[----:B-1----:R-:W-:-:S04]  /*0060*/  IADD3 R5, PT, PT, R0, UR5, RZ ;  /* 0x0000000500057c10 */ /* 0x002fc8000fffe0ff */
[----:B------:R-:W-:-:S13]  /*0070*/  ISETP.GT.AND P0, PT, R5, 0x1869f, PT ;  /* 0x0001869f0500780c */ /* 0x000fda0003f04270 */
[----:B------:R-:W-:Y:S05]  /*0080*/  @P0 EXIT ;  /* 0x000000000000094d */ /* 0x000fea0003800000 */
[----:B------:R-:W0:Y:S01]  /*0090*/  LDC.64 R2, c[0x0][0x380] ;  /* 0x0000e000ff027b82 */ /* 0x000e220000000a00 */
[----:B------:R-:W1:Y:S01]  /*00a0*/  LDCU.64 UR4, c[0x0][0x358] ;  /* 0x00006b00ff0477ac */ /* 0x000e620008000a00 */
[----:B------:R-:W2:Y:S01]  /*00b0*/  LDCU UR6, c[0x0][0x38c] ;  /* 0x00007180ff0677ac */ /* 0x000ea20008000800 */
[----:B0-----:R-:W-:-:S05]  /*00c0*/  IMAD.WIDE R2, R5, 0x18, R2 ;  /* 0x0000001805027825 */ /* 0x001fca00078e0202 */
[----:B-1----:R-:W3:Y:S04]  /*00d0*/  LDG.E R18, desc[UR4][R2.64] ;  /* 0x0000000402127981 */ /* 0x002ee8000c1e1900 */
[----:B------:R-:W4:Y:S04]  /*00e0*/  LDG.E R4, desc[UR4][R2.64+0x4] ;  /* 0x0000040402047981 */ /* 0x000f28000c1e1900 */
[----:B------:R-:W5:Y:S01]  /*00f0*/  LDG.E R0, desc[UR4][R2.64+0x8] ;  /* 0x0000080402007981 */ /* 0x000f62000c1e1900 */
[----:B--2---:R-:W-:Y:S01]  /*0100*/  I2FP.F32.S32 R5, UR6 ;  /* 0x0000000600057c45 */ /* 0x004fe20008201400 */
[----:B------:R-:W-:Y:S01]  /*0110*/  UMOV UR6, 0x88e368f1 ;  /* 0x88e368f100067882 */ /* 0x000fe20000000000 */
[----:B------:R-:W-:Y:S01]  /*0120*/  UMOV UR7, 0x3ee4f8b5 ;  /* 0x3ee4f8b500077882 */ /* 0x000fe20000000000 */
[----:B------:R-:W-:Y:S01]  /*0130*/  UMOV UR8, 0xeb1c432d ;  /* 0xeb1c432d00087882 */ /* 0x000fe20000000000 */
[----:B------:R-:W0:Y:S01]  /*0140*/  F2F.F64.F32 R6, R5 ;  /* 0x0000000500067310 */ /* 0x000e220000201800 */
[----:B------:R-:W-:Y:S01]  /*0150*/  UMOV UR9, 0x3f2a36e2 ;  /* 0x3f2a36e200097882 */ /* 0x000fe20000000000 */
[----:B0-----:R-:W-:Y:S01]  /*0160*/  DMUL R6, R6, UR6 ;  /* 0x0000000606067c28 */ /* 0x001fe20008000000 */
[----:B------:R-:W-:Y:S01]  /*0170*/  UMOV UR6, 0xd2f1a9fc ;  /* 0xd2f1a9fc00067882 */ /* 0x000fe20000000000 */
[----:B------:R-:W-:-:S04]  /*0180*/  UMOV UR7, 0x3f40624d ;  /* 0x3f40624d00077882 */ /* 0x000fc80000000000 */
[----:B---3--:R-:W0:Y:S08]  /*0190*/  F2F.F64.F32 R8, R18 ;  /* 0x0000001200087310 */ /* 0x008e300000201800 */
[----:B----4-:R-:W1:Y:S01]  /*01a0*/  F2F.F64.F32 R14, R4 ;  /* 0x00000004000e7310 */ /* 0x010e620000201800 */
[----:B0-----:R-:W-:-:S07]  /*01b0*/  DFMA R10, R8, -UR6, R6 ;  /* 0x80000006080a7c2b */ /* 0x001fce0008000006 */
[----:B-----5:R-:W0:Y:S01]  /*01c0*/  F2F.F64.F32 R16, R0 ;  /* 0x0000000000107310 */ /* 0x020e220000201800 */
[----:B------:R-:W-:Y:S01]  /*01d0*/  UMOV UR6, 0xeb1c432d ;  /* 0xeb1c432d00067882 */ /* 0x000fe20000000000 */
[----:B------:R-:W-:Y:S01]  /*01e0*/  UMOV UR7, 0x3f1a36e2 ;  /* 0x3f1a36e200077882 */ /* 0x000fe20000000000 */
[C---:B------:R-:W-:Y:S02]  /*01f0*/  DMUL R12, R8.reuse, -UR8 ;  /* 0x80000008080c7c28 */ /* 0x040fe40008000000 */
[----:B------:R-:W-:Y:S01]  /*0200*/  DMUL R8, R8, -UR6 ;  /* 0x8000000608087c28 */ /* 0x000fe20008000000 */
[----:B------:R-:W2:Y:S02]  /*0210*/  LDCU UR6, c[0x0][0x390] ;  /* 0x00007200ff0677ac */ /* 0x000ea40008000800 */
[----:B------:R-:W2:Y:S03]  /*0220*/  F2F.F32.F64 R11, R10 ;  /* 0x0000000a000b7310 */ /* 0x000ea60000301000 */
[----:B-1----:R-:W-:-:S02]  /*0230*/  DFMA R12, R12, R14, R6 ;  /* 0x0000000e0c0c722b */ /* 0x002fc40000000006 */
[----:B0-----:R-:W-:-:S08]  /*0240*/  DFMA R8, R8, R16, R6 ;  /* 0x000000100808722b */ /* 0x001fd00000000006 */
[----:B------:R-:W0:Y:S01]  /*0250*/  F2F.F32.F64 R13, R12 ;  /* 0x0000000c000d7310 */ /* 0x000e220000301000 */
[----:B--2---:R-:W-:Y:S01]  /*0260*/  FFMA R5, R11, UR6, R18 ;  /* 0x000000060b057c23 */ /* 0x004fe20008000012 */
[----:B------:R-:W-:Y:S06]  /*0270*/  STG.E desc[UR4][R2.64+0xc], R11 ;  /* 0x00000c0b02007986 */ /* 0x000fec000c101904 */
[----:B------:R-:W1:Y:S01]  /*0280*/  F2F.F32.F64 R9, R8 ;  /* 0x0000000800097310 */ /* 0x000e620000301000 */
[----:B------:R-:W-:Y:S01]  /*0290*/  STG.E desc[UR4][R2.64], R5 ;  /* 0x0000000502007986 */ /* 0x000fe2000c101904 */
[----:B0-----:R-:W-:-:S03]  /*02a0*/  FFMA R7, R13, UR6, R4 ;  /* 0x000000060d077c23 */ /* 0x001fc60008000004 */
[----:B------:R-:W-:Y:S04]  /*02b0*/  STG.E desc[UR4][R2.64+0x10], R13 ;  /* 0x0000100d02007986 */ /* 0x000fe8000c101904 */
[----:B------:R-:W-:Y:S01]  /*02c0*/  STG.E desc[UR4][R2.64+0x4], R7 ;  /* 0x0000040702007986 */ /* 0x000fe2000c101904 */
[----:B-1----:R-:W-:-:S03]  /*02d0*/  FFMA R15, R9, UR6, R0 ;  /* 0x00000006090f7c23 */ /* 0x002fc60008000000 */
[----:B------:R-:W-:Y:S04]  /*02e0*/  STG.E desc[UR4][R2.64+0x14], R9 ;  /* 0x0000140902007986 */ /* 0x000fe8000c101904 */
[----:B------:R-:W-:Y:S01]  /*02f0*/  STG.E desc[UR4][R2.64+0x8], R15 ;  /* 0x0000080f02007986 */ /* 0x000fe2000c101904 */
[----:B------:R-:W-:Y:S05]  /*0300*/  EXIT ;  /* 0x000000000000794d */ /* 0x000fea0003800000 */
.L_x_0:
[----:B------:R-:W-:-:S00]  /*0310*/  BRA `(.L_x_0) ;  /* 0xfffffffc00fc7947 */ /* 0x000fc0000383ffff */
[----:B------:R-:W-:-:S00]  /*0320*/  NOP ;  /* 0x0000000000007918 */ /* 0x000fc00000000000 */
        /* <DEDUP_REMOVED lines=13> */
.L_x_4:


//--------------------- .text._Z19gpu_particle_serialP8Particleif --------------------------
	.section	.text._Z19gpu_particle_serialP8Particleif,"ax",@progbits
	.align	128
        .global         _Z19gpu_particle_serialP8Particleif
        .type           _Z19gpu_particle_serialP8Particleif,@function
        .size           _Z19gpu_particle_serialP8Particleif,(.L_x_5 - _Z19gpu_particle_serialP8Particleif)
        .other          _Z19gpu_particle_serialP8Particleif,@"STO_CUDA_ENTRY STV_DEFAULT"
_Z19gpu_particle_serialP8Particleif:
.text._Z19gpu_particle_serialP8Particleif:
[----:B------:R-:W-:Y:S01]  /*0000*/  LDC R1, c[0x0][0x37c] ;  /* 0x0000df00ff017b82 */ /* 0x000fe20000000800 */
[----:B------:R-:W0:Y:S07]  /*0010*/  S2R R0, SR_TID.X ;  /* 0x0000000000007919 */ /* 0x000e2e0000002100 */
[----:B------:R-:W0:Y:S08]  /*0020*/  S2UR UR4, SR_CTAID.X ;  /* 0x00000000000479c3 */ /* 0x000e300000002500 */
[----:B------:R-:W0:Y:S02]  /*0030*/  LDC R5, c[0x0][0x360] ;  /* 0x0000d800ff057b82 */ /* 0x000e240000000800 */
[----:B0-----:R-:W-:-:S05]  /*0040*/  IMAD R5, R5, UR4, R0 ;  /* 0x0000000405057c24 */ /* 0x001fca000f8e0200 */
[----:B------:R-:W-:-:S13]  /*0050*/  ISETP.GT.AND P0, PT, R5, 0x1869f, PT ;  /* 0x0001869f0500780c */ /* 0x000fda0003f04270 */
[----:B------:R-:W-:Y:S05]  /*0060*/  @P0 EXIT ;  /* 0x000000000000094d */ /* 0x000fea0003800000 */
[----:B------:R-:W0:Y:S01]  /*0070*/  LDC.64 R2, c[0x0][0x380] ;  /* 0x0000e000ff027b82 */ /* 0x000e220000000a00 */
[----:B------:R-:W1:Y:S01]  /*0080*/  LDCU.64 UR4, c[0x0][0x358] ;  /* 0x00006b00ff0477ac */ /* 0x000e620008000a00 */
[----:B------:R-:W2:Y:S01]  /*0090*/  LDCU.64 UR6, c[0x0][0x388] ;  /* 0x00007100ff0677ac */ /* 0x000ea20008000a00 */
        /* <DEDUP_REMOVED lines=20> */
[----:B------:R-:W-:-:S03]  /*01e0*/  DMUL R8, R8, -UR8 ;  /* 0x8000000808087c28 */ /* 0x000fc60008000000 */
[----:B------:R-:W2:Y:S03]  /*01f0*/  F2F.F32.F64 R11, R10 ;  /* 0x0000000a000b7310 */ /* 0x000ea60000301000 */
[--C-:B-1----:R-:W-:Y:S02]  /*0200*/  DFMA R12, R12, R14, R6.reuse ;  /* 0x0000000e0c0c722b */ /* 0x102fe40000000006 */
        /* <DEDUP_REMOVED lines=13> */
.L_x_1:
        /* <DEDUP_REMOVED lines=10> */
.L_x_5:


//--------------------- .text._Z12gpu_particleP8Particlef --------------------------
	.section	.text._Z12gpu_particleP8Particlef,"ax",@progbits
	.align	128
        .global         _Z12gpu_particleP8Particlef
        .type           _Z12gpu_particleP8Particlef,@function
        .size           _Z12gpu_particleP8Particlef,(.L_x_6 - _Z12gpu_particleP8Particlef)
        .other          _Z12gpu_particleP8Particlef,@"STO_CUDA_ENTRY STV_DEFAULT"
_Z12gpu_particleP8Particlef:
.text._Z12gpu_particleP8Particlef:
        /* <DEDUP_REMOVED lines=9> */
[----:B------:R-:W2:Y:S01]  /*0090*/  LDCU UR8, c[0x0][0x388] ;  /* 0x00007100ff0877ac */ /* 0x000ea20008000800 */
[----:B0-----:R-:W-:-:S05]  /*00a0*/  IMAD.WIDE R2, R5, 0x18, R2 ;  /* 0x0000001805027825 */ /* 0x001fca00078e0202 */
[----:B-1----:R0:W5:Y:S04]  /*00b0*/  LDG.E R9, desc[UR6][R2.64] ;  /* 0x0000000602097981 */ /* 0x002168000c1e1900 */
[----:B------:R0:W5:Y:S04]  /*00c0*/  LDG.E R7, desc[UR6][R2.64+0x4] ;  /* 0x0000040602077981 */ /* 0x000168000c1e1900 */
[----:B------:R0:W5:Y:S01]  /*00d0*/  LDG.E R5, desc[UR6][R2.64+0x8] ;  /* 0x0000080602057981 */ /* 0x000162000c1e1900 */
[----:B--2---:R-:W-:-:S05]  /*00e0*/  UMOV UR4, 0xffff9e58 ;  /* 0xffff9e5800047882 */ /* 0x004fca0000000000 */
.L_x_2:
[----:B------:R-:W-:Y:S01]  /*00f0*/  UIADD3 UR5, UPT, UPT, UR4, 0x61a9, URZ ;  /* 0x000061a904057890 */ /* 0x000fe2000fffe0ff */
[----:B-----5:R-:W1:Y:S01]  /*0100*/  F2F.F64.F32 R10, R9 ;  /* 0x00000009000a7310 */ /* 0x020e620000201800 */
[----:B------:R-:W-:Y:S01]  /*0110*/  UMOV UR14, 0xeb1c432d ;  /* 0xeb1c432d000e7882 */ /* 0x000fe20000000000 */
[----:B------:R-:W-:Y:S01]  /*0120*/  UMOV UR15, 0x3f2a36e2 ;  /* 0x3f2a36e2000f7882 */ /* 0x000fe20000000000 */
[----:B------:R-:W-:Y:S01]  /*0130*/  UMOV UR10, 0x88e368f1 ;  /* 0x88e368f1000a7882 */ /* 0x000fe20000000000 */
[----:B------:R-:W-:Y:S01]  /*0140*/  UMOV UR11, 0x3ee4f8b5 ;  /* 0x3ee4f8b5000b7882 */ /* 0x000fe20000000000 */
[----:B------:R-:W-:Y:S01]  /*0150*/  I2FP.F32.U32 R0, UR5 ;  /* 0x0000000500007c45 */ /* 0x000fe20008201000 */
[----:B------:R-:W-:Y:S01]  /*0160*/  UMOV UR12, 0xd2f1a9fc ;  /* 0xd2f1a9fc000c7882 */ /* 0x000fe20000000000 */
[----:B------:R-:W-:Y:S01]  /*0170*/  UMOV UR13, 0x3f40624d ;  /* 0x3f40624d000d7882 */ /* 0x000fe20000000000 */
[----:B------:R-:W-:Y:S01]  /*0180*/  F2F.F64.F32 R16, R7 ;  /* 0x0000000700107310 */ /* 0x000fe20000201800 */
[----:B------:R-:W-:Y:S01]  /*0190*/  UMOV UR16, 0xeb1c432d ;  /* 0xeb1c432d00107882 */ /* 0x000fe20000000000 */
[----:B------:R-:W-:Y:S01]  /*01a0*/  FMUL R0, R0, UR8 ;  /* 0x0000000800007c20 */ /* 0x000fe20008400000 */
[----:B------:R-:W-:Y:S01]  /*01b0*/  UMOV UR17, 0x3f1a36e2 ;  /* 0x3f1a36e200117882 */ /* 0x000fe20000000000 */
[----:B------:R-:W-:Y:S01]  /*01c0*/  UIADD3 UR5, UPT, UPT, UR4, 0x61aa, URZ ;  /* 0x000061aa04057890 */ /* 0x000fe2000fffe0ff */
[----:B-1----:R-:W-:-:S03]  /*01d0*/  DMUL R14, R10, UR14 ;  /* 0x0000000e0a0e7c28 */ /* 0x002fc60008000000 */
[----:B------:R1:W2:Y:S01]  /*01e0*/  F2F.F64.F32 R12, R0 ;  /* 0x00000000000c7310 */ /* 0x0002a20000201800 */
[----:B------:R-:W-:-:S07]  /*01f0*/  DMUL R18, R10, UR16 ;  /* 0x000000100a127c28 */ /* 0x000fce0008000000 */
[----:B------:R-:W3:Y:S01]  /*0200*/  F2F.F64.F32 R20, R5 ;  /* 0x0000000500147310 */ /* 0x000ee20000201800 */
[----:B-1----:R-:W-:Y:S01]  /*0210*/  I2FP.F32.U32 R0, UR5 ;  /* 0x0000000500007c45 */ /* 0x002fe20008201000 */
[----:B------:R-:W-:-:S04]  /*0220*/  UIADD3 UR5, UPT, UPT, UR4, 0x61ab, URZ ;  /* 0x000061ab04057890 */ /* 0x000fc8000fffe0ff */
[----:B------:R-:W-:Y:S01]  /*0230*/  FMUL R0, R0, UR8 ;  /* 0x0000000800007c20 */ /* 0x000fe20008400000 */
[----:B--2---:R-:W-:-:S08]  /*0240*/  DMUL R12, R12, UR10 ;  /* 0x0000000a0c0c7c28 */ /* 0x004fd00008000000 */
[--C-:B------:R-:W-:Y:S02]  /*0250*/  DFMA R14, -R14, R16, R12.reuse ;  /* 0x000000100e0e722b */ /* 0x100fe4000000010c */
[--C-:B------:R-:W-:Y:S02]  /*0260*/  DFMA R16, R10, -UR12, R12.reuse ;  /* 0x8000000c0a107c2b */ /* 0x100fe4000800000c */
[----:B---3--:R-:W-:Y:S01]  /*0270*/  DFMA R18, -R18, R20, R12 ;  /* 0x000000141212722b */ /* 0x008fe2000000010c */
[----:B------:R1:W2:Y:S08]  /*0280*/  F2F.F64.F32 R12, R0 ;  /* 0x00000000000c7310 */ /* 0x0002b00000201800 */
[----:B------:R-:W3:Y:S01]  /*0290*/  F2F.F32.F64 R16, R16 ;  /* 0x0000001000107310 */ /* 0x000ee20000301000 */
[----:B-1----:R-:W-:Y:S01]  /*02a0*/  I2FP.F32.U32 R0, UR5 ;  /* 0x0000000500007c45 */ /* 0x002fe20008201000 */
[----:B------:R-:W-:-:S02]  /*02b0*/  UIADD3 UR5, UPT, UPT, UR4, 0x61ac, URZ ;  /* 0x000061ac04057890 */ /* 0x000fc4000fffe0ff */
[----:B------:R-:W-:Y:S02]  /*02c0*/  UIADD3 UR4, UPT, UPT, UR4, 0x4, URZ ;  /* 0x0000000404047890 */ /* 0x000fe4000fffe0ff */
[----:B------:R-:W-:Y:S01]  /*02d0*/  FMUL R0, R0, UR8 ;  /* 0x0000000800007c20 */ /* 0x000fe20008400000 */
[----:B--2---:R-:W-:Y:S01]  /*02e0*/  DMUL R12, R12, UR10 ;  /* 0x0000000a0c0c7c28 */ /* 0x004fe20008000000 */
[----:B------:R-:W1:Y:S01]  /*02f0*/  F2F.F32.F64 R18, R18 ;  /* 0x0000001200127310 */ /* 0x000e620000301000 */
[----:B------:R-:W-:Y:S01]  /*0300*/  UISETP.NE.AND UP0, UPT, UR4, URZ, UPT ;  /* 0x000000ff0400728c */ /* 0x000fe2000bf05270 */
[----:B---3--:R-:W-:-:S06]  /*0310*/  FFMA R9, R16, UR8, R9 ;  /* 0x0000000810097c23 */ /* 0x008fcc0008000009 */
[----:B------:R-:W2:Y:S01]  /*0320*/  F2F.F32.F64 R14, R14 ;  /* 0x0000000e000e7310 */ /* 0x000ea20000301000 */
[----:B-1----:R-:W-:-:S07]  /*0330*/  FFMA R5, R18, UR8, R5 ;  /* 0x0000000812057c23 */ /* 0x002fce0008000005 */
[----:B------:R-:W1:Y:S01]  /*0340*/  F2F.F64.F32 R10, R9 ;  /* 0x00000009000a7310 */ /* 0x000e620000201800 */
[----:B--2---:R-:W-:-:S07]  /*0350*/  FFMA R7, R14, UR8, R7 ;  /* 0x000000080e077c23 */ /* 0x004fce0008000007 */
[----:B------:R-:W2:Y:S01]  /*0360*/  F2F.F64.F32 R22, R5 ;  /* 0x0000000500167310 */ /* 0x000ea20000201800 */
[----:B-1----:R-:W-:-:S07]  /*0370*/  DMUL R20, R10, UR14 ;  /* 0x0000000e0a147c28 */ /* 0x002fce0008000000 */
[----:B------:R-:W1:Y:S01]  /*0380*/  F2F.F64.F32 R14, R7 ;  /* 0x00000007000e7310 */ /* 0x000e620000201800 */
[C---:B------:R-:W-:Y:S02]  /*0390*/  DFMA R16, R10.reuse, -UR12, R12 ;  /* 0x8000000c0a107c2b */ /* 0x040fe4000800000c */
[----:B------:R-:W-:-:S08]  /*03a0*/  DMUL R10, R10, UR16 ;  /* 0x000000100a0a7c28 */ /* 0x000fd00008000000 */
[--C-:B--2---:R-:W-:Y:S01]  /*03b0*/  DFMA R22, -R10, R22, R12.reuse ;  /* 0x000000160a16722b */ /* 0x104fe2000000010c */
[----:B------:R-:W2:Y:S01]  /*03c0*/  F2F.F32.F64 R16, R16 ;  /* 0x0000001000107310 */ /* 0x000ea20000301000 */
[----:B-1----:R-:W-:-:S07]  /*03d0*/  DFMA R20, -R20, R14, R12 ;  /* 0x0000000e1414722b */ /* 0x002fce000000010c */
[----:B------:R1:W3:Y:S01]  /*03e0*/  F2F.F64.F32 R12, R0 ;  /* 0x00000000000c7310 */ /* 0x0002e20000201800 */
[----:B--2---:R-:W-:-:S07]  /*03f0*/  FFMA R9, R16, UR8, R9 ;  /* 0x0000000810097c23 */ /* 0x004fce0008000009 */
[----:B------:R-:W2:Y:S01]  /*0400*/  F2F.F32.F64 R22, R22 ;  /* 0x0000001600167310 */ /* 0x000ea20000301000 */
[----:B-1----:R-:W-:Y:S01]  /*0410*/  I2FP.F32.U32 R0, UR5 ;  /* 0x0000000500007c45 */ /* 0x002fe20008201000 */
[----:B---3--:R-:W-:-:S06]  /*0420*/  DMUL R12, R12, UR10 ;  /* 0x0000000a0c0c7c28 */ /* 0x008fcc0008000000 */
[----:B------:R-:W1:Y:S01]  /*0430*/  F2F.F32.F64 R20, R20 ;  /* 0x0000001400147310 */ /* 0x000e620000301000 */
[----:B--2---:R-:W-:-:S07]  /*0440*/  FFMA R5, R22, UR8, R5 ;  /* 0x0000000816057c23 */ /* 0x004fce0008000005 */
[----:B------:R-:W2:Y:S01]  /*0450*/  F2F.F64.F32 R10, R9 ;  /* 0x00000009000a7310 */ /* 0x000ea20000201800 */
[----:B-1----:R-:W-:-:S07]  /*0460*/  FFMA R7, R20, UR8, R7 ;  /* 0x0000000814077c23 */ /* 0x002fce0008000007 */
[----:B------:R-:W1:Y:S01]  /*0470*/  F2F.F64.F32 R20, R5 ;  /* 0x0000000500147310 */ /* 0x000e620000201800 */
[----:B--2---:R-:W-:-:S07]  /*0480*/  DMUL R18, R10, UR14 ;  /* 0x0000000e0a127c28 */ /* 0x004fce0008000000 */
[----:B------:R-:W2:Y:S01]  /*0490*/  F2F.F64.F32 R14, R7 ;  /* 0x00000007000e7310 */ /* 0x000ea20000201800 */
[C---:B------:R-:W-:Y:S02]  /*04a0*/  DFMA R16, R10.reuse, -UR12, R12 ;  /* 0x8000000c0a107c2b */ /* 0x040fe4000800000c */
[----:B------:R-:W-:-:S08]  /*04b0*/  DMUL R10, R10, UR16 ;  /* 0x000000100a0a7c28 */ /* 0x000fd00008000000 */
[--C-:B-1----:R-:W-:Y:S01]  /*04c0*/  DFMA R20, -R10, R20, R12.reuse ;  /* 0x000000140a14722b */ /* 0x102fe2000000010c */
[----:B------:R-:W1:Y:S01]  /*04d0*/  F2F.F32.F64 R16, R16 ;  /* 0x0000001000107310 */ /* 0x000e620000301000 */
[----:B--2---:R-:W-:Y:S01]  /*04e0*/  DFMA R14, -R18, R14, R12 ;  /* 0x0000000e120e722b */ /* 0x004fe2000000010c */
[----:B------:R-:W-:-:S06]  /*04f0*/  FMUL R18, R0, UR8 ;  /* 0x0000000800127c20 */ /* 0x000fcc0008400000 */
[----:B------:R-:W2:Y:S01]  /*0500*/  F2F.F32.F64 R4, R14 ;  /* 0x0000000e00047310 */ /* 0x000ea20000301000 */
[----:B-1----:R-:W-:-:S07]  /*0510*/  FFMA R0, R16, UR8, R9 ;  /* 0x0000000810007c23 */ /* 0x002fce0008000009 */
[----:B------:R-:W1:Y:S01]  /*0520*/  F2F.F32.F64 R20, R20 ;  /* 0x0000001400147310 */ /* 0x000e620000301000 */
[----:B--2---:R-:W-:-:S07]  /*0530*/  FFMA R4, R4, UR8, R7 ;  /* 0x0000000804047c23 */ /* 0x004fce0008000007 */
[----:B------:R-:W2:Y:S01]  /*0540*/  F2F.F64.F32 R10, R18 ;  /* 0x00000012000a7310 */ /* 0x000ea20000201800 */
[----:B-1----:R-:W-:-:S07]  /*0550*/  FFMA R5, R20, UR8, R5 ;  /* 0x0000000814057c23 */ /* 0x002fce0008000005 */
[----:B------:R-:W1:Y:S01]  /*0560*/  F2F.F64.F32 R8, R0 ;  /* 0x0000000000087310 */ /* 0x000e620000201800 */
[----:B--2---:R-:W-:-:S07]  /*0570*/  DMUL R10, R10, UR10 ;  /* 0x0000000a0a0a7c28 */ /* 0x004fce0008000000 */
[----:B------:R-:W2:Y:S01]  /*0580*/  F2F.F64.F32 R6, R4 ;  /* 0x0000000400067310 */ /* 0x000ea20000201800 */
[----:B-1----:R-:W-:-:S07]  /*0590*/  DMUL R14, R8, UR14 ;  /* 0x0000000e080e7c28 */ /* 0x002fce0008000000 */
[----:B------:R-:W1:Y:S01]  /*05a0*/  F2F.F64.F32 R16, R5 ;  /* 0x0000000500107310 */ /* 0x000e620000201800 */
[C-C-:B------:R-:W-:Y:S02]  /*05b0*/  DFMA R12, R8.reuse, -UR12, R10.reuse ;  /* 0x8000000c080c7c2b */ /* 0x140fe4000800000a */
[----:B------:R-:W-:Y:S02]  /*05c0*/  DMUL R8, R8, UR16 ;  /* 0x0000001008087c28 */ /* 0x000fe40008000000 */
[----:B--2---:R-:W-:-:S06]  /*05d0*/  DFMA R14, -R14, R6, R10 ;  /* 0x000000060e0e722b */ /* 0x004fcc000000010a */
[----:B------:R-:W2:Y:S01]  /*05e0*/  F2F.F32.F64 R13, R12 ;  /* 0x0000000c000d7310 */ /* 0x000ea20000301000 */
[----:B-1----:R-:W-:-:S07]  /*05f0*/  DFMA R16, -R8, R16, R10 ;  /* 0x000000100810722b */ /* 0x002fce000000010a */
[----:B------:R-:W1:Y:S01]  /*0600*/  F2F.F32.F64 R15, R14 ;  /* 0x0000000e000f7310 */ /* 0x000e620000301000 */
[----:B--2---:R-:W-:-:S07]  /*0610*/  FFMA R9, R13, UR8, R0 ;  /* 0x000000080d097c23 */ /* 0x004fce0008000000 */
[----:B------:R-:W2:Y:S01]  /*0620*/  F2F.F32.F64 R16, R16 ;  /* 0x0000001000107310 */ /* 0x000ea20000301000 */
[----:B-1----:R-:W-:Y:S01]  /*0630*/  FFMA R7, R15, UR8, R4 ;  /* 0x000000080f077c23 */ /* 0x002fe20008000004 */
[----:B--2---:R-:W-:Y:S01]  /*0640*/  FFMA R5, R16, UR8, R5 ;  /* 0x0000000810057c23 */ /* 0x004fe20008000005 */
[----:B------:R-:W-:Y:S06]  /*0650*/  BRA.U UP0, `(.L_x_2) ;  /* 0xfffffff900a47547 */ /* 0x000fec000b83ffff */
[----:B------:R-:W-:Y:S04]  /*0660*/  STG.E desc[UR6][R2.64], R9 ;  /* 0x0000000902007986 */ /* 0x000fe8000c101906 */
[----:B------:R-:W-:Y:S04]  /*0670*/  STG.E desc[UR6][R2.64+0xc], R13 ;  /* 0x00000c0d02007986 */ /* 0x000fe8000c101906 */
[----:B------:R-:W-:Y:S04]  /*0680*/  STG.E desc[UR6][R2.64+0x4], R7 ;  /* 0x0000040702007986 */ /* 0x000fe8000c101906 */
[----:B------:R-:W-:Y:S04]  /*0690*/  STG.E desc[UR6][R2.64+0x10], R15 ;  /* 0x0000100f02007986 */ /* 0x000fe8000c101906 */
[----:B------:R-:W-:Y:S04]  /*06a0*/  STG.E desc[UR6][R2.64+0x8], R5 ;  /* 0x0000080502007986 */ /* 0x000fe8000c101906 */
[----:B------:R-:W-:Y:S01]  /*06b0*/  STG.E desc[UR6][R2.64+0x14], R16 ;  /* 0x0000141002007986 */ /* 0x000fe2000c101906 */
[----:B------:R-:W-:Y:S05]  /*06c0*/  EXIT ;  /* 0x000000000000794d */ /* 0x000fea0003800000 */
.L_x_3:
        /* <DEDUP_REMOVED lines=11> */
.L_x_6:


//--------------------- .nv.shared.reserved.0     --------------------------
	.section	.nv.shared.reserved.0,"aw",@nobits
	.weak		__nv_reservedSMEM_offset_0_alias
	.size		__nv_reservedSMEM_offset_0_alias, 0, 64
	.other		__nv_reservedSMEM_offset_0_alias,@"STO_CUDA_RESERVED_SHARED STV_DEFAULT"
__nv_reservedSMEM_offset_0_alias:
	.zero		0
	.zero		64


//--------------------- .nv.constant0._Z17gpu_particle_syncP8Particleiif --------------------------
	.section	.nv.constant0._Z17gpu_particle_syncP8Particleiif,"a",@progbits
	.sectionflags	@""
	.align	4
.nv.constant0._Z17gpu_particle_syncP8Particleiif:
	.zero		916


//--------------------- .nv.constant0._Z19gpu_particle_serialP8Particleif --------------------------
	.section	.nv.constant0._Z19gpu_particle_serialP8Particleif,"a",@progbits
	.sectionflags	@""
	.align	4
.nv.constant0._Z19gpu_particle_serialP8Particleif:
	.zero		912


//--------------------- .nv.constant0._Z12gpu_particleP8Particlef --------------------------
	.section	.nv.constant0._Z12gpu_particleP8Particlef,"a",@progbits
	.sectionflags	@""
	.align	4
.nv.constant0._Z12gpu_particleP8Particlef:
	.zero		908


//--------------------- SYMBOLS --------------------------

	.type		.nv.reservedSmem.offset0,@object
	.size		.nv.reservedSmem.offset0,0x4
